//
// Generated by NVIDIA NVVM Compiler
//
// Compiler Build ID: CL-36424714
// Cuda compilation tools, release 13.0, V13.0.88
// Based on NVVM 20.0.0
//

.version 9.0
.target sm_100
.address_size 64

	// .globl	_Z6kernelPiS_
// _ZZ9shmKernelPiS_E7buffer0 has been demoted
// _ZZ9shmKernelPiS_E7buffer1 has been demoted
// _ZZ9shmKernelPiS_E7buffer2 has been demoted
// _ZZ9shmKernelPiS_E7buffer3 has been demoted

.visible .entry _Z6kernelPiS_(
	.param .u64 .ptr .align 1 _Z6kernelPiS__param_0,
	.param .u64 .ptr .align 1 _Z6kernelPiS__param_1
)
{
	.reg .b32 	%r<6>;
	.reg .b64 	%rd<8>;

	ld.param.u64 	%rd1, [_Z6kernelPiS__param_0];
	ld.param.u64 	%rd2, [_Z6kernelPiS__param_1];
	cvta.to.global.u64 	%rd3, %rd2;
	cvta.to.global.u64 	%rd4, %rd1;
	mov.u32 	%r1, %ctaid.x;
	mov.u32 	%r2, %ntid.x;
	mov.u32 	%r3, %tid.x;
	mad.lo.s32 	%r4, %r1, %r2, %r3;
	mul.wide.s32 	%rd5, %r4, 4;
	add.s64 	%rd6, %rd4, %rd5;
	ld.global.u32 	%r5, [%rd6];
	add.s64 	%rd7, %rd3, %rd5;
	st.global.u32 	[%rd7], %r5;
	ret;

}
	// .globl	_Z9shmKernelPiS_
.visible .entry _Z9shmKernelPiS_(
	.param .u64 .ptr .align 1 _Z9shmKernelPiS__param_0,
	.param .u64 .ptr .align 1 _Z9shmKernelPiS__param_1
)
{
	.reg .pred 	%p<6>;
	.reg .b32 	%r<26>;
	.reg .b64 	%rd<17>;
	// demoted variable
	.shared .align 4 .b8 _ZZ9shmKernelPiS_E7buffer0[8192];
	// demoted variable
	.shared .align 4 .b8 _ZZ9shmKernelPiS_E7buffer1[8192];
	// demoted variable
	.shared .align 4 .b8 _ZZ9shmKernelPiS_E7buffer2[8192];
	// demoted variable
	.shared .align 4 .b8 _ZZ9shmKernelPiS_E7buffer3[8192];
	ld.param.u64 	%rd3, [_Z9shmKernelPiS__param_0];
	ld.param.u64 	%rd4, [_Z9shmKernelPiS__param_1];
	cvta.to.global.u64 	%rd1, %rd4;
	cvta.to.global.u64 	%rd2, %rd3;
	mov.u32 	%r3, %ctaid.x;
	mov.u32 	%r4, %ntid.x;
	mov.u32 	%r5, %tid.x;
	mad.lo.s32 	%r1, %r3, %r4, %r5;
	shr.s32 	%r6, %r1, 31;
	shr.u32 	%r7, %r6, 30;
	add.s32 	%r8, %r1, %r7;
	and.b32  	%r9, %r8, -4;
	sub.s32 	%r2, %r1, %r9;
	setp.gt.s32 	%p1, %r2, 1;
	@%p1 bra 	$L__BB1_4;
	setp.eq.s32 	%p4, %r2, 0;
	@%p4 bra 	$L__BB1_7;
	setp.eq.s32 	%p5, %r2, 1;
	@%p5 bra 	$L__BB1_3;
	bra.uni 	$L__BB1_9;
$L__BB1_3:
	mul.wide.s32 	%rd11, %r1, 4;
	add.s64 	%rd12, %rd2, %rd11;
	ld.global.u32 	%r18, [%rd12];
	shl.b32 	%r19, %r1, 2;
	mov.u32 	%r20, _ZZ9shmKernelPiS_E7buffer1;
	add.s32 	%r21, %r20, %r19;
	st.shared.u32 	[%r21+-8192], %r18;
	add.s64 	%rd13, %rd1, %rd11;
	st.global.u32 	[%rd13], %r18;
	bra.uni 	$L__BB1_9;
$L__BB1_4:
	setp.eq.s32 	%p2, %r2, 2;
	@%p2 bra 	$L__BB1_8;
	setp.eq.s32 	%p3, %r2, 3;
	@%p3 bra 	$L__BB1_6;
	bra.uni 	$L__BB1_9;
$L__BB1_6:
	mul.wide.s32 	%rd5, %r1, 4;
	add.s64 	%rd6, %rd2, %rd5;
	ld.global.u32 	%r10, [%rd6];
	shl.b32 	%r11, %r1, 2;
	mov.u32 	%r12, _ZZ9shmKernelPiS_E7buffer3;
	add.s32 	%r13, %r12, %r11;
	st.shared.u32 	[%r13+-24576], %r10;
	add.s64 	%rd7, %rd1, %rd5;
	st.global.u32 	[%rd7], %r10;
	bra.uni 	$L__BB1_9;
$L__BB1_7:
	mul.wide.s32 	%rd14, %r1, 4;
	add.s64 	%rd15, %rd2, %rd14;
	ld.global.u32 	%r22, [%rd15];
	shl.b32 	%r23, %r1, 2;
	mov.u32 	%r24, _ZZ9shmKernelPiS_E7buffer0;
	add.s32 	%r25, %r24, %r23;
	st.shared.u32 	[%r25], %r22;
	add.s64 	%rd16, %rd1, %rd14;
	st.global.u32 	[%rd16], %r22;
	bra.uni 	$L__BB1_9;
$L__BB1_8:
	mul.wide.s32 	%rd8, %r1, 4;
	add.s64 	%rd9, %rd2, %rd8;
	ld.global.u32 	%r14, [%rd9];
	shl.b32 	%r15, %r1, 2;
	mov.u32 	%r16, _ZZ9shmKernelPiS_E7buffer2;
	add.s32 	%r17, %r16, %r15;
	st.shared.u32 	[%r17+-16384], %r14;
	add.s64 	%rd10, %rd1, %rd8;
	st.global.u32 	[%rd10], %r14;
$L__BB1_9:
	ret;

}


// ===== COMPILED SASS (sm_100) =====

	.target	sm_100

	.elftype	@"ET_EXEC"


//--------------------- .note.nv.tkinfo           --------------------------
	.section	.note.nv.tkinfo,"",@"SHT_NOTE"
	.sectionflags	@"SHF_NOTE_NV_TKINFO"
	.tkinfo
        /*0018*/ 	.word	0x00000002
        /*0030*/ 	.string	""
        /*0030*/ 	.string	"ptxas"
        /*0030*/ 	.string	"Cuda compilation tools, release 13.0, V13.0.88"
        /*0030*/ 	.string	"Build cuda_13.0.r13.0/compiler.36424714_0"
        /*0030*/ 	.string	"-arch sm_100 -m 64 "



//--------------------- .note.nv.cuinfo           --------------------------
	.section	.note.nv.cuinfo,"",@"SHT_NOTE"
	.sectionflags	@"SHF_NOTE_NV_CUINFO"
        /*0018*/ 	.short	0x0002
        /*001a*/ 	.short	0x0064
        /*001c*/ 	.short	0x0082
	.zero		2


//--------------------- .nv.info                  --------------------------
	.section	.nv.info,"",@"SHT_CUDA_INFO"
	.align	4


	//----- nvinfo : EIATTR_REGCOUNT
	.align		4
        /*0000*/ 	.byte	0x04, 0x2f
        /*0002*/ 	.short	(.L_1 - .L_0)
	.align		4
.L_0:
        /*0004*/ 	.word	index@(_Z6kernelPiS_)
        /*0008*/ 	.word	0x0000000a


	//----- nvinfo : EIATTR_FRAME_SIZE
	.align		4
.L_1:
        /*000c*/ 	.byte	0x04, 0x11
        /*000e*/ 	.short	(.L_3 - .L_2)
	.align		4
.L_2:
        /*0010*/ 	.word	index@(_Z6kernelPiS_)
        /*0014*/ 	.word	0x00000000


	//----- nvinfo : EIATTR_REGCOUNT
	.align		4
.L_3:
        /*0018*/ 	.byte	0x04, 0x2f
        /*001a*/ 	.short	(.L_5 - .L_4)
	.align		4
.L_4:
        /*001c*/ 	.word	index@(_Z9shmKernelPiS_)
        /*0020*/ 	.word	0x00000009


	//----- nvinfo : EIATTR_FRAME_SIZE
	.align		4
.L_5:
        /*0024*/ 	.byte	0x04, 0x11
        /*0026*/ 	.short	(.L_7 - .L_6)
	.align		4
.L_6:
        /*0028*/ 	.word	index@(_Z9shmKernelPiS_)
        /*002c*/ 	.word	0x00000000


	//----- nvinfo : EIATTR_MIN_STACK_SIZE
	.align		4
.L_7:
        /*0030*/ 	.byte	0x04, 0x12
        /*0032*/ 	.short	(.L_9 - .L_8)
	.align		4
.L_8:
        /*0034*/ 	.word	index@(_Z9shmKernelPiS_)
        /*0038*/ 	.word	0x00000000


	//----- nvinfo : EIATTR_MIN_STACK_SIZE
	.align		4
.L_9:
        /*003c*/ 	.byte	0x04, 0x12
        /*003e*/ 	.short	(.L_11 - .L_10)
	.align		4
.L_10:
        /*0040*/ 	.word	index@(_Z6kernelPiS_)
        /*0044*/ 	.word	0x00000000
.L_11:


//--------------------- .nv.compat                --------------------------
	.section	.nv.compat,"",@"SHT_CUDA_COMPAT_INFO"
	.align	4
        /*0000*/ 	.byte	0x02, 0x09, 0x00, 0x00, 0x02, 0x02, 0x01, 0x00, 0x02, 0x05, 0x05, 0x00, 0x03, 0x07, 0x01, 0x01
        /*0010*/ 	.byte	0x02, 0x03, 0x00, 0x00, 0x02, 0x06, 0x01, 0x00, 0x04, 0x0b, 0x08, 0x00, 0x09, 0x00, 0x00, 0x00
        /*0020*/ 	.byte	0x00, 0x00, 0x00, 0x00


//--------------------- .nv.info._Z9shmKernelPiS_ --------------------------
	.section	.nv.info._Z9shmKernelPiS_,"",@"SHT_CUDA_INFO"
	.sectionflags	@""
	.align	4


	//----- nvinfo : EIATTR_CUDA_API_VERSION
	.align		4
        /*0000*/ 	.byte	0x04, 0x37
        /*0002*/ 	.short	(.L_13 - .L_12)
.L_12:
        /*0004*/ 	.word	0x00000082


	//----- nvinfo : EIATTR_KPARAM_INFO
	.align		4
.L_13:
        /*0008*/ 	.byte	0x04, 0x17
        /*000a*/ 	.short	(.L_15 - .L_14)
.L_14:
        /*000c*/ 	.word	0x00000000
        /*0010*/ 	.short	0x0001
        /*0012*/ 	.short	0x0008
        /*0014*/ 	.byte	0x00, 0xf5, 0x21, 0x00


	//----- nvinfo : EIATTR_KPARAM_INFO
	.align		4
.L_15:
        /*0018*/ 	.byte	0x04, 0x17
        /*001a*/ 	.short	(.L_17 - .L_16)
.L_16:
        /*001c*/ 	.word	0x00000000
        /*0020*/ 	.short	0x0000
        /*0022*/ 	.short	0x0000
        /*0024*/ 	.byte	0x00, 0xf5, 0x21, 0x00


	//----- nvinfo : EIATTR_SPARSE_MMA_MASK
	.align		4
.L_17:
        /*0028*/ 	.byte	0x03, 0x50
        /*002a*/ 	.short	0x0000


	//----- nvinfo : EIATTR_MAXREG_COUNT
	.align		4
        /*002c*/ 	.byte	0x03, 0x1b
        /*002e*/ 	.short	0x00ff


	//----- nvinfo : EIATTR_MERCURY_ISA_VERSION
	.align		4
        /*0030*/ 	.byte	0x03, 0x5f
        /*0032*/ 	.short	0x0101


	//----- nvinfo : EIATTR_VRC_CTA_INIT_COUNT
	.align		4
        /*0034*/ 	.byte	0x02, 0x4a
	.zero		1
	.zero		1


	//----- nvinfo : EIATTR_EXIT_INSTR_OFFSETS
	.align		4
        /*0038*/ 	.byte	0x04, 0x1c
        /*003a*/ 	.short	(.L_19 - .L_18)


	//   ....[0]....
.L_18:
        /*003c*/ 	.word	0x000001e0


	//   ....[1]....
        /*0040*/ 	.word	0x000002a0


	//   ....[2]....
        /*0044*/ 	.word	0x000003d0


	//   ....[3]....
        /*0048*/ 	.word	0x000004b0


	//----- nvinfo : EIATTR_INDIRECT_BRANCH_TARGETS
	.align		4
.L_19:
        /*004c*/ 	.byte	0x04, 0x34
        /*004e*/ 	.short	(.L_21 - .L_20)


	//   ....[0]....
.L_20:
        /*0050*/ 	.word	.L_x_4@srel
        /*0054*/ 	.short	0x0
        /*0056*/ 	.short	0x0
        /*0058*/ 	.word	0x3
        /*005c*/ 	.word	.L_x_5@srel
        /*0060*/ 	.word	.L_x_6@srel
        /*0064*/ 	.word	.L_x_7@srel


	//   ....[1]....
        /*0068*/ 	.word	.L_x_8@srel
        /*006c*/ 	.short	0x0
        /*006e*/ 	.short	0x0
        /*0070*/ 	.word	0x3
        /*0074*/ 	.word	.L_x_9@srel
        /*0078*/ 	.word	.L_x_10@srel
        /*007c*/ 	.word	.L_x_7@srel


	//----- nvinfo : EIATTR_CRS_STACK_SIZE
	.align		4
.L_21:
        /*0080*/ 	.byte	0x04, 0x1e
        /*0082*/ 	.short	(.L_23 - .L_22)
.L_22:
        /*0084*/ 	.word	0x00000000


	//----- nvinfo : EIATTR_CBANK_PARAM_SIZE
	.align		4
.L_23:
        /*0088*/ 	.byte	0x03, 0x19
        /*008a*/ 	.short	0x0010


	//----- nvinfo : EIATTR_PARAM_CBANK
	.align		4
        /*008c*/ 	.byte	0x04, 0x0a
        /*008e*/ 	.short	(.L_25 - .L_24)
	.align		4
.L_24:
        /*0090*/ 	.word	index@(.nv.constant0._Z9shmKernelPiS_)
        /*0094*/ 	.short	0x0380
        /*0096*/ 	.short	0x0010


	//----- nvinfo : EIATTR_SW_WAR
	.align		4
.L_25:
        /*0098*/ 	.byte	0x04, 0x36
        /*009a*/ 	.short	(.L_27 - .L_26)
.L_26:
        /*009c*/ 	.word	0x00000008
.L_27:


//--------------------- .nv.info._Z6kernelPiS_    --------------------------
	.section	.nv.info._Z6kernelPiS_,"",@"SHT_CUDA_INFO"
	.sectionflags	@""
	.align	4


	//----- nvinfo : EIATTR_CUDA_API_VERSION
	.align		4
        /*0000*/ 	.byte	0x04, 0x37
        /*0002*/ 	.short	(.L_29 - .L_28)
.L_28:
        /*0004*/ 	.word	0x00000082


	//----- nvinfo : EIATTR_KPARAM_INFO
	.align		4
.L_29:
        /*0008*/ 	.byte	0x04, 0x17
        /*000a*/ 	.short	(.L_31 - .L_30)
.L_30:
        /*000c*/ 	.word	0x00000000
        /*0010*/ 	.short	0x0001
        /*0012*/ 	.short	0x0008
        /*0014*/ 	.byte	0x00, 0xf5, 0x21, 0x00


	//----- nvinfo : EIATTR_KPARAM_INFO
	.align		4
.L_31:
        /*0018*/ 	.byte	0x04, 0x17
        /*001a*/ 	.short	(.L_33 - .L_32)
.L_32:
        /*001c*/ 	.word	0x00000000
        /*0020*/ 	.short	0x0000
        /*0022*/ 	.short	0x0000
        /*0024*/ 	.byte	0x00, 0xf5, 0x21, 0x00


	//----- nvinfo : EIATTR_SPARSE_MMA_MASK
	.align		4
.L_33:
        /*0028*/ 	.byte	0x03, 0x50
        /*002a*/ 	.short	0x0000


	//----- nvinfo : EIATTR_MAXREG_COUNT
	.align		4
        /*002c*/ 	.byte	0x03, 0x1b
        /*002e*/ 	.short	0x00ff


	//----- nvinfo : EIATTR_MERCURY_ISA_VERSION
	.align		4
        /*0030*/ 	.byte	0x03, 0x5f
        /*0032*/ 	.short	0x0101


	//----- nvinfo : EIATTR_VRC_CTA_INIT_COUNT
	.align		4
        /*0034*/ 	.byte	0x02, 0x4a
	.zero		1
	.zero		1


	//----- nvinfo : EIATTR_EXIT_INSTR_OFFSETS
	.align		4
        /*0038*/ 	.byte	0x04, 0x1c
        /*003a*/ 	.short	(.L_35 - .L_34)


	//   ....[0]....
.L_34:
        /*003c*/ 	.word	0x000000c0


	//----- nvinfo : EIATTR_CBANK_PARAM_SIZE
	.align		4
.L_35:
        /*0040*/ 	.byte	0x03, 0x19
        /*0042*/ 	.short	0x0010


	//----- nvinfo : EIATTR_PARAM_CBANK
	.align		4
        /*0044*/ 	.byte	0x04, 0x0a
        /*0046*/ 	.short	(.L_37 - .L_36)
	.align		4
.L_36:
        /*0048*/ 	.word	index@(.nv.constant0._Z6kernelPiS_)
        /*004c*/ 	.short	0x0380
        /*004e*/ 	.short	0x0010


	//----- nvinfo : EIATTR_SW_WAR
	.align		4
.L_37:
        /*0050*/ 	.byte	0x04, 0x36
        /*0052*/ 	.short	(.L_39 - .L_38)
.L_38:
        /*0054*/ 	.word	0x00000008
.L_39:


//--------------------- .nv.callgraph             --------------------------
	.section	.nv.callgraph,"",@"SHT_CUDA_CALLGRAPH"
	.align	4
	.sectionentsize	8
	.align		4
        /*0000*/ 	.word	0x00000000
	.align		4
        /*0004*/ 	.word	0xffffffff
	.align		4
        /*0008*/ 	.word	0x00000000
	.align		4
        /*000c*/ 	.word	0xfffffffe
	.align		4
        /*0010*/ 	.word	0x00000000
	.align		4
        /*0014*/ 	.word	0xfffffffd
	.align		4
        /*0018*/ 	.word	0x00000000
	.align		4
        /*001c*/ 	.word	0xfffffffc


//--------------------- .nv.constant2._Z9shmKernelPiS_ --------------------------
	.section	.nv.constant2._Z9shmKernelPiS_,"a",@progbits
	.sectionflags	@""
	.align	4
.nv.constant2._Z9shmKernelPiS_:
        /*0000*/ 	.byte	0xf0, 0x01, 0x00, 0x00, 0x20, 0x01, 0x00, 0x00, 0xa0, 0x04, 0x00, 0x00, 0xe0, 0x03, 0x00, 0x00
        /*0010*/ 	.byte	0x10, 0x03, 0x00, 0x00, 0xa0, 0x04, 0x00, 0x00


//--------------------- .text._Z9shmKernelPiS_    --------------------------
	.section	.text._Z9shmKernelPiS_,"ax",@progbits
	.align	128
        .global         _Z9shmKernelPiS_
        .type           _Z9shmKernelPiS_,@function
        .size           _Z9shmKernelPiS_,(.L_x_12 - _Z9shmKernelPiS_)
        .other          _Z9shmKernelPiS_,@"STO_CUDA_ENTRY STV_DEFAULT"
_Z9shmKernelPiS_:
.text._Z9shmKernelPiS_:
[----:B------:R-:W-:Y:S01]  /*0000*/  LDC R1, c[0x0][0x37c] ;  /* 0x0000df00ff017b82 */ /* 0x000fe20000000800 */
[----:B------:R-:W0:Y:S07]  /*0010*/  S2R R3, SR_TID.X ;  /* 0x0000000000037919 */ /* 0x000e2e0000002100 */
[----:B------:R-:W0:Y:S01]  /*0020*/  S2UR UR4, SR_CTAID.X ;  /* 0x00000000000479c3 */ /* 0x000e220000002500 */
[----:B------:R-:W1:Y:S01]  /*0030*/  LDCU.64 UR6, c[0x0][0x358] ;  /* 0x00006b00ff0677ac */ /* 0x000e620008000a00 */
[----:B------:R-:W-:Y:S06]  /*0040*/  BSSY.RECONVERGENT B0, `(.L_x_0) ;  /* 0x0000046000007945 */ /* 0x000fec0003800200 */
[----:B------:R-:W0:Y:S02]  /*0050*/  LDC R0, c[0x0][0x360] ;  /* 0x0000d800ff007b82 */ /* 0x000e240000000800 */
[----:B0-----:R-:W-:-:S05]  /*0060*/  IMAD R0, R0, UR4, R3 ;  /* 0x0000000400007c24 */ /* 0x001fca000f8e0203 */
[----:B------:R-:W-:-:S04]  /*0070*/  SHF.R.S32.HI R3, RZ, 0x1f, R0 ;  /* 0x0000001fff037819 */ /* 0x000fc80000011400 */
[----:B------:R-:W-:-:S04]  /*0080*/  LEA.HI R3, R3, R0, RZ, 0x2 ;  /* 0x0000000003037211 */ /* 0x000fc800078f10ff */
[----:B------:R-:W-:-:S05]  /*0090*/  LOP3.LUT R3, R3, 0xfffffffc, RZ, 0xc0, !PT ;  /* 0xfffffffc03037812 */ /* 0x000fca00078ec0ff */
[----:B------:R-:W-:-:S05]  /*00a0*/  IMAD.IADD R3, R0, 0x1, -R3 ;  /* 0x0000000100037824 */ /* 0x000fca00078e0a03 */
[----:B------:R-:W-:-:S13]  /*00b0*/  ISETP.GT.AND P0, PT, R3, 0x1, PT ;  /* 0x000000010300780c */ /* 0x000fda0003f04270 */
[----:B-1----:R-:W-:Y:S05]  /*00c0*/  @P0 BRA `(.L_x_1) ;  /* 0x0000000000780947 */ /* 0x002fea0003800000 */
[----:B------:R-:W-:-:S05]  /*00d0*/  VIMNMX.U32 R3, PT, PT, R3, 0x2, PT ;  /* 0x0000000203037848 */ /* 0x000fca0003fe0000 */
[----:B------:R-:W-:-:S04]  /*00e0*/  IMAD.SHL.U32 R4, R3, 0x4, RZ ;  /* 0x0000000403047824 */ /* 0x000fc800078e00ff */
[----:B------:R-:W0:Y:S02]  /*00f0*/  LDC R2, c[0x2][R4] ;  /* 0x0080000004027b82 */ /* 0x000e240000000800 */
[----:B0-----:R-:W-:-:S04]  /*0100*/  SHF.R.S32.HI R3, RZ, 0x1f, R2 ;  /* 0x0000001fff037819 */ /* 0x001fc80000011402 */
.L_x_4:
[----:B------:R-:W-:Y:S05]  /*0110*/  BRX R2 -0x120                               (*"BRANCH_TARGETS .L_x_5,.L_x_6,.L_x_7"*) ;  /* 0xfffffffc02b87949 */ /* 0x000fea000383ffff */
.L_x_6:
[----:B------:R-:W0:Y:S08]  /*0120*/  LDC.64 R2, c[0x0][0x380] ;  /* 0x0000e000ff027b82 */ /* 0x000e300000000a00 */
[----:B------:R-:W1:Y:S08]  /*0130*/  S2UR UR5, SR_CgaCtaId ;  /* 0x00000000000579c3 */ /* 0x000e700000008800 */
[----:B------:R-:W2:Y:S01]  /*0140*/  LDC.64 R4, c[0x0][0x388] ;  /* 0x0000e200ff047b82 */ /* 0x000ea20000000a00 */
[----:B0-----:R-:W-:-:S06]  /*0150*/  IMAD.WIDE R2, R0, 0x4, R2 ;  /* 0x0000000400027825 */ /* 0x001fcc00078e0202 */
[----:B------:R-:W3:Y:S01]  /*0160*/  LDG.E R3, desc[UR6][R2.64] ;  /* 0x0000000602037981 */ /* 0x000ee2000c1e1900 */
[----:B------:R-:W-:Y:S02]  /*0170*/  UMOV UR4, 0x400 ;  /* 0x0000040000047882 */ /* 0x000fe40000000000 */
[----:B------:R-:W-:-:S04]  /*0180*/  UIADD3 UR4, UPT, UPT, UR4, 0x2000, URZ ;  /* 0x0000200004047890 */ /* 0x000fc8000fffe0ff */
[----:B-1----:R-:W-:Y:S01]  /*0190*/  ULEA UR4, UR5, UR4, 0x18 ;  /* 0x0000000405047291 */ /* 0x002fe2000f8ec0ff */
[----:B--2---:R-:W-:-:S05]  /*01a0*/  IMAD.WIDE R4, R0, 0x4, R4 ;  /* 0x0000000400047825 */ /* 0x004fca00078e0204 */
[----:B------:R-:W-:Y:S01]  /*01b0*/  LEA R0, R0, UR4, 0x2 ;  /* 0x0000000400007c11 */ /* 0x000fe2000f8e10ff */
[----:B---3--:R-:W-:Y:S04]  /*01c0*/  STG.E desc[UR6][R4.64], R3 ;  /* 0x0000000304007986 */ /* 0x008fe8000c101906 */
[----:B------:R-:W-:Y:S01]  /*01d0*/  STS [R0+-0x2000], R3 ;  /* 0xffe0000300007388 */ /* 0x000fe20000000800 */
[----:B------:R-:W-:Y:S05]  /*01e0*/  EXIT ;  /* 0x000000000000794d */ /* 0x000fea0003800000 */
.L_x_5:
[----:B------:R-:W0:Y:S08]  /*01f0*/  LDC.64 R2, c[0x0][0x380] ;  /* 0x0000e000ff027b82 */ /* 0x000e300000000a00 */
[----:B------:R-:W1:Y:S08]  /*0200*/  S2UR UR5, SR_CgaCtaId ;  /* 0x00000000000579c3 */ /* 0x000e700000008800 */
[----:B------:R-:W2:Y:S01]  /*0210*/  LDC.64 R4, c[0x0][0x388] ;  /* 0x0000e200ff047b82 */ /* 0x000ea20000000a00 */
[----:B0-----:R-:W-:-:S06]  /*0220*/  IMAD.WIDE R2, R0, 0x4, R2 ;  /* 0x0000000400027825 */ /* 0x001fcc00078e0202 */
[----:B------:R-:W3:Y:S01]  /*0230*/  LDG.E R3, desc[UR6][R2.64] ;  /* 0x0000000602037981 */ /* 0x000ee2000c1e1900 */
[----:B------:R-:W-:Y:S02]  /*0240*/  UMOV UR4, 0x400 ;  /* 0x0000040000047882 */ /* 0x000fe40000000000 */
[----:B-1----:R-:W-:-:S06]  /*0250*/  ULEA UR4, UR5, UR4, 0x18 ;  /* 0x0000000405047291 */ /* 0x002fcc000f8ec0ff */
[C---:B------:R-:W-:Y:S01]  /*0260*/  LEA R6, R0.reuse, UR4, 0x2 ;  /* 0x0000000400067c11 */ /* 0x040fe2000f8e10ff */
[----:B--2---:R-:W-:-:S04]  /*0270*/  IMAD.WIDE R4, R0, 0x4, R4 ;  /* 0x0000000400047825 */ /* 0x004fc800078e0204 */
[----:B---3--:R-:W-:Y:S04]  /*0280*/  STS [R6], R3 ;  /* 0x0000000306007388 */ /* 0x008fe80000000800 */
[----:B------:R-:W-:Y:S01]  /*0290*/  STG.E desc[UR6][R4.64], R3 ;  /* 0x0000000304007986 */ /* 0x000fe2000c101906 */
[----:B------:R-:W-:Y:S05]  /*02a0*/  EXIT ;  /* 0x000000000000794d */ /* 0x000fea0003800000 */
.L_x_1:
[----:B------:R-:W-:-:S04]  /*02b0*/  MOV R2, 0xfffffffe ;  /* 0xfffffffe00027802 */ /* 0x000fc80000000f00 */
[----:B------:R-:W-:-:S05]  /*02c0*/  VIADDMNMX.U32 R3, R3, R2, 0x2, PT ;  /* 0x0000000203037446 */ /* 0x000fca0003800002 */
[----:B------:R-:W-:-:S04]  /*02d0*/  IMAD.SHL.U32 R4, R3, 0x4, RZ ;  /* 0x0000000403047824 */ /* 0x000fc800078e00ff */
[----:B------:R-:W0:Y:S02]  /*02e0*/  LDC R2, c[0x2][R4+0xc] ;  /* 0x0080030004027b82 */ /* 0x000e240000000800 */
[----:B0-----:R-:W-:-:S04]  /*02f0*/  SHF.R.S32.HI R3, RZ, 0x1f, R2 ;  /* 0x0000001fff037819 */ /* 0x001fc80000011402 */
.L_x_8:
[----:B------:R-:W-:Y:S05]  /*0300*/  BRX R2 -0x310                               (*"BRANCH_TARGETS .L_x_9,.L_x_10,.L_x_7"*) ;  /* 0xfffffffc023c7949 */ /* 0x000fea000383ffff */
.L_x_10:
        /* <DEDUP_REMOVED lines=13> */
.L_x_9:
        /* <DEDUP_REMOVED lines=10> */
[----:B---3--:R0:W-:Y:S04]  /*0480*/  STG.E desc[UR6][R4.64], R3 ;  /* 0x0000000304007986 */ /* 0x0081e8000c101906 */
[----:B------:R0:W-:Y:S02]  /*0490*/  STS [R0+-0x4000], R3 ;  /* 0xffc0000300007388 */ /* 0x0001e40000000800 */
.L_x_7:
[----:B------:R-:W-:Y:S05]  /*04a0*/  BSYNC.RECONVERGENT B0 ;  /* 0x0000000000007941 */ /* 0x000fea0003800200 */
.L_x_0:
[----:B------:R-:W-:Y:S05]  /*04b0*/  EXIT ;  /* 0x000000000000794d */ /* 0x000fea0003800000 */
.L_x_2:
[----:B------:R-:W-:-:S00]  /*04c0*/  BRA `(.L_x_2) ;  /* 0xfffffffc00fc7947 */ /* 0x000fc0000383ffff */
[----:B------:R-:W-:-:S00]  /*04d0*/  NOP ;  /* 0x0000000000007918 */ /* 0x000fc00000000000 */
        /* <DEDUP_REMOVED lines=10> */
.L_x_12:


//--------------------- .text._Z6kernelPiS_       --------------------------
	.section	.text._Z6kernelPiS_,"ax",@progbits
	.align	128
        .global         _Z6kernelPiS_
        .type           _Z6kernelPiS_,@function
        .size           _Z6kernelPiS_,(.L_x_13 - _Z6kernelPiS_)
        .other          _Z6kernelPiS_,@"STO_CUDA_ENTRY STV_DEFAULT"
_Z6kernelPiS_:
.text._Z6kernelPiS_:
[----:B------:R-:W-:Y:S01]  /*0000*/  LDC R1, c[0x0][0x37c] ;  /* 0x0000df00ff017b82 */ /* 0x000fe20000000800 */
[----:B------:R-:W0:Y:S07]  /*0010*/  S2R R0, SR_TID.X ;  /* 0x0000000000007919 */ /* 0x000e2e0000002100 */
[----:B------:R-:W0:Y:S01]  /*0020*/  S2UR UR6, SR_CTAID.X ;  /* 0x00000000000679c3 */ /* 0x000e220000002500 */
[----:B------:R-:W1:Y:S07]  /*0030*/  LDCU.64 UR4, c[0x0][0x358] ;  /* 0x00006b00ff0477ac */ /* 0x000e6e0008000a00 */
[----:B------:R-:W0:Y:S08]  /*0040*/  LDC R7, c[0x0][0x360] ;  /* 0x0000d800ff077b82 */ /* 0x000e300000000800 */
[----:B------:R-:W2:Y:S08]  /*0050*/  LDC.64 R2, c[0x0][0x380] ;  /* 0x0000e000ff027b82 */ /* 0x000eb00000000a00 */
[----:B------:R-:W3:Y:S01]  /*0060*/  LDC.64 R4, c[0x0][0x388] ;  /* 0x0000e200ff047b82 */ /* 0x000ee20000000a00 */
[----:B0-----:R-:W-:-:S04]  /*0070*/  IMAD R7, R7, UR6, R0 ;  /* 0x0000000607077c24 */ /* 0x001fc8000f8e0200 */
[----:B--2---:R-:W-:-:S06]  /*0080*/  IMAD.WIDE R2, R7, 0x4, R2 ;  /* 0x0000000407027825 */ /* 0x004fcc00078e0202 */
[----:B-1----:R-:W2:Y:S01]  /*0090*/  LDG.E R3, desc[UR4][R2.64] ;  /* 0x0000000402037981 */ /* 0x002ea2000c1e1900 */
[----:B---3--:R-:W-:-:S05]  /*00a0*/  IMAD.WIDE R4, R7, 0x4, R4 ;  /* 0x0000000407047825 */ /* 0x008fca00078e0204 */
[----:B--2---:R-:W-:Y:S01]  /*00b0*/  STG.E desc[UR4][R4.64], R3 ;  /* 0x0000000304007986 */ /* 0x004fe2000c101904 */
[----:B------:R-:W-:Y:S05]  /*00c0*/  EXIT ;  /* 0x000000000000794d */ /* 0x000fea0003800000 */
.L_x_3:
        /* <DEDUP_REMOVED lines=11> */
.L_x_13:


//--------------------- .nv.shared._Z9shmKernelPiS_ --------------------------
	.section	.nv.shared._Z9shmKernelPiS_,"aw",@nobits
	.sectionflags	@""
	.align	4
.nv.shared._Z9shmKernelPiS_:
	.zero		33792


//--------------------- .nv.shared.reserved.0     --------------------------
	.section	.nv.shared.reserved.0,"aw",@nobits
	.weak		__nv_reservedSMEM_offset_0_alias
	.size		__nv_reservedSMEM_offset_0_alias, 0, 64
	.other		__nv_reservedSMEM_offset_0_alias,@"STO_CUDA_RESERVED_SHARED STV_DEFAULT"
__nv_reservedSMEM_offset_0_alias:
	.zero		0
	.zero		64


//--------------------- .nv.constant0._Z9shmKernelPiS_ --------------------------
	.section	.nv.constant0._Z9shmKernelPiS_,"a",@progbits
	.sectionflags	@""
	.align	4
.nv.constant0._Z9shmKernelPiS_:
	.zero		912


//--------------------- .nv.constant0._Z6kernelPiS_ --------------------------
	.section	.nv.constant0._Z6kernelPiS_,"a",@progbits
	.sectionflags	@""
	.align	4
.nv.constant0._Z6kernelPiS_:
	.zero		912


//--------------------- SYMBOLS --------------------------

	.type		.nv.reservedSmem.offset0,@object
	.size		.nv.reservedSmem.offset0,0x4
	.type		.nv.reservedSmem.cap,@object
	.size		.nv.reservedSmem.cap,0x4
